	.headerflags	@"EF_CUDA_TEXMODE_UNIFIED EF_CUDA_64BIT_ADDRESS EF_CUDA_ACCELERATORS EF_CUDA_SM90 EF_CUDA_VIRTUAL_SM(EF_CUDA_SM90)"
	.elftype	@"ET_EXEC"


//--------------------- .nv.info                  --------------------------
	.section	.nv.info,"",@"SHT_CUDA_INFO"
	.align	4


	//----- nvinfo : EIATTR_REGCOUNT
	.align		4
        /*0000*/ 	.byte	0x04, 0x2f
        /*0002*/ 	.short	(.L_1 - .L_0)
	.align		4
.L_0:
        /*0004*/ 	.word	index@(triton_poi_fused_deform_conv2d_2)
        /*0008*/ 	.word	0x0000000c


	//----- nvinfo : EIATTR_MIN_STACK_SIZE
	.align		4
.L_1:
        /*000c*/ 	.byte	0x04, 0x12
        /*000e*/ 	.short	(.L_3 - .L_2)
	.align		4
.L_2:
        /*0010*/ 	.word	index@(triton_poi_fused_deform_conv2d_2)
        /*0014*/ 	.word	0x00000000


	//----- nvinfo : EIATTR_FRAME_SIZE
	.align		4
.L_3:
        /*0018*/ 	.byte	0x04, 0x11
        /*001a*/ 	.short	(.L_5 - .L_4)
	.align		4
.L_4:
        /*001c*/ 	.word	index@(triton_poi_fused_deform_conv2d_2)
        /*0020*/ 	.word	0x00000000


	//----- nvinfo : EIATTR_MIN_STACK_SIZE
	.align		4
.L_5:
        /*0024*/ 	.byte	0x04, 0x12
        /*0026*/ 	.short	(.L_7 - .L_6)
	.align		4
.L_6:
        /*0028*/ 	.word	index@(triton_poi_fused_deform_conv2d_2)
        /*002c*/ 	.word	0x00000000
.L_7:


//--------------------- .nv.info.triton_poi_fused_deform_conv2d_2 --------------------------
	.section	.nv.info.triton_poi_fused_deform_conv2d_2,"",@"SHT_CUDA_INFO"
	.sectionflags	@""
	.align	4


	//----- nvinfo : EIATTR_CUDA_API_VERSION
	.align		4
        /*0000*/ 	.byte	0x04, 0x37
        /*0002*/ 	.short	(.L_9 - .L_8)
.L_8:
        /*0004*/ 	.word	0x0000007c


	//----- nvinfo : EIATTR_KPARAM_INFO
	.align		4
.L_9:
        /*0008*/ 	.byte	0x04, 0x17
        /*000a*/ 	.short	(.L_11 - .L_10)
.L_10:
        /*000c*/ 	.word	0x00000000
        /*0010*/ 	.short	0x0002
        /*0012*/ 	.short	0x0010
        /*0014*/ 	.byte	0x00, 0xf0, 0x11, 0x00


	//----- nvinfo : EIATTR_KPARAM_INFO
	.align		4
.L_11:
        /*0018*/ 	.byte	0x04, 0x17
        /*001a*/ 	.short	(.L_13 - .L_12)
.L_12:
        /*001c*/ 	.word	0x00000000
        /*0020*/ 	.short	0x0001
        /*0022*/ 	.short	0x0008
        /*0024*/ 	.byte	0x00, 0xf4, 0x21, 0x00


	//----- nvinfo : EIATTR_KPARAM_INFO
	.align		4
.L_13:
        /*0028*/ 	.byte	0x04, 0x17
        /*002a*/ 	.short	(.L_15 - .L_14)
.L_14:
        /*002c*/ 	.word	0x00000000
        /*0030*/ 	.short	0x0000
        /*0032*/ 	.short	0x0000
        /*0034*/ 	.byte	0x00, 0xf4, 0x21, 0x00


	//----- nvinfo : EIATTR_SPARSE_MMA_MASK
	.align		4
.L_15:
        /*0038*/ 	.byte	0x03, 0x50
        /*003a*/ 	.short	0x0000


	//----- nvinfo : EIATTR_MAXREG_COUNT
	.align		4
        /*003c*/ 	.byte	0x03, 0x1b
        /*003e*/ 	.short	0x00ff


	//----- nvinfo : EIATTR_EXIT_INSTR_OFFSETS
	.align		4
        /*0040*/ 	.byte	0x04, 0x1c
        /*0042*/ 	.short	(.L_17 - .L_16)


	//   ....[0]....
.L_16:
        /*0044*/ 	.word	0x00000170


	//   ....[1]....
        /*0048*/ 	.word	0x00000190


	//----- nvinfo : EIATTR_REQNTID
	.align		4
.L_17:
        /*004c*/ 	.byte	0x04, 0x10
        /*004e*/ 	.short	(.L_19 - .L_18)
.L_18:
        /*0050*/ 	.word	0x00000080
        /*0054*/ 	.word	0x00000001
        /*0058*/ 	.word	0x00000001


	//----- nvinfo : EIATTR_CRS_STACK_SIZE
	.align		4
.L_19:
        /*005c*/ 	.byte	0x04, 0x1e
        /*005e*/ 	.short	(.L_21 - .L_20)
.L_20:
        /*0060*/ 	.word	0x00000000


	//----- nvinfo : EIATTR_CBANK_PARAM_SIZE
	.align		4
.L_21:
        /*0064*/ 	.byte	0x03, 0x19
        /*0066*/ 	.short	0x0014


	//----- nvinfo : EIATTR_PARAM_CBANK
	.align		4
        /*0068*/ 	.byte	0x04, 0x0a
        /*006a*/ 	.short	(.L_23 - .L_22)
	.align		4
.L_22:
        /*006c*/ 	.word	index@(.nv.constant0.triton_poi_fused_deform_conv2d_2)
        /*0070*/ 	.short	0x0210
        /*0072*/ 	.short	0x0014


	//----- nvinfo : EIATTR_SW_WAR
	.align		4
.L_23:
        /*0074*/ 	.byte	0x04, 0x36
        /*0076*/ 	.short	(.L_25 - .L_24)
.L_24:
        /*0078*/ 	.word	0x00000008
.L_25:


//--------------------- .nv.callgraph             --------------------------
	.section	.nv.callgraph,"",@"SHT_CUDA_CALLGRAPH"
	.align	4
	.sectionentsize	8
	.align		4
        /*0000*/ 	.word	0x00000000
	.align		4
        /*0004*/ 	.word	0xffffffff
	.align		4
        /*0008*/ 	.word	0x00000000
	.align		4
        /*000c*/ 	.word	0xfffffffe
	.align		4
        /*0010*/ 	.word	0x00000000
	.align		4
        /*0014*/ 	.word	0xfffffffd
	.align		4
        /*0018*/ 	.word	0x00000000
	.align		4
        /*001c*/ 	.word	0xfffffffc


//--------------------- .text.triton_poi_fused_deform_conv2d_2 --------------------------
	.section	.text.triton_poi_fused_deform_conv2d_2,"ax",@progbits
	.align	128
        .global         triton_poi_fused_deform_conv2d_2
        .type           triton_poi_fused_deform_conv2d_2,@function
        .size           triton_poi_fused_deform_conv2d_2,(.L_x_3 - triton_poi_fused_deform_conv2d_2)
        .other          triton_poi_fused_deform_conv2d_2,@"STO_CUDA_ENTRY STV_DEFAULT"
triton_poi_fused_deform_conv2d_2:
.text.triton_poi_fused_deform_conv2d_2:
[----:B------:R-:W0:Y:S02]  /*0000*/  LDC R1, c[0x0][0x28] ;  /* 0x00000a00ff017b82 */ /* 0x000e240000000800 */
[----:B------:R-:W1:Y:S01]  /*0010*/  S2R R0, SR_TID.X ;  /* 0x0000000000007919 */ /* 0x000e620000002100 */
[----:B------:R-:W2:Y:S01]  /*0020*/  LDC.64 R4, c[0x0][0x218] ;  /* 0x00008600ff047b82 */ /* 0x000ea20000000a00 */
[----:B------:R-:W-:Y:S01]  /*0030*/  ULDC.64 UR4, c[0x0][0x208] ;  /* 0x0000820000047ab9 */ /* 0x000fe20000000a00 */
[----:B------:R-:W-:Y:S01]  /*0040*/  BSSY B0, `(.L_x_0) ;  /* 0x0000012000007945 */ /* 0x000fe20003800000 */
[----:B------:R-:W3:Y:S01]  /*0050*/  S2R R7, SR_CTAID.X ;  /* 0x0000000000077919 */ /* 0x000ee20000002500 */
[----:B-1----:R-:W-:Y:S02]  /*0060*/  LOP3.LUT R0, R0, 0x7f, RZ, 0xc0, !PT ;  /* 0x0000007f00007812 */ /* 0x002fe400078ec0ff */
[----:B---3--:R-:W-:-:S03]  /*0070*/  SHF.R.S32.HI R2, RZ, 0x18, R7 ;  /* 0x00000018ff027819 */ /* 0x008fc60000011407 */
[----:B------:R-:W-:Y:S01]  /*0080*/  IMAD R7, R7, 0x80, R0 ;  /* 0x0000008007077824 */ /* 0x000fe200078e0200 */
[----:B------:R-:W-:-:S03]  /*0090*/  SGXT R0, R2, 0x1 ;  /* 0x000000010200781a */ /* 0x000fc60000000200 */
[C---:B--2---:R-:W-:Y:S01]  /*00a0*/  IMAD.WIDE R4, R7.reuse, 0x4, R4 ;  /* 0x0000000407047825 */ /* 0x044fe200078e0204 */
[----:B------:R-:W1:Y:S01]  /*00b0*/  LDC.64 R2, c[0x0][0x210] ;  /* 0x00008400ff027b82 */ /* 0x000e620000000a00 */
[----:B------:R-:W-:Y:S02]  /*00c0*/  ISETP.GE.AND P0, PT, R7, 0x200, PT ;  /* 0x000002000700780c */ /* 0x000fe40003f06270 */
[----:B------:R-:W-:Y:S01]  /*00d0*/  LEA.HI R0, R0, R7, RZ, 0x4 ;  /* 0x0000000700007211 */ /* 0x000fe200078f20ff */
[----:B------:R-:W-:-:S03]  /*00e0*/  IMAD.MOV.U32 R7, RZ, RZ, RZ ;  /* 0x000000ffff077224 */ /* 0x000fc600078e00ff */
[----:B------:R-:W-:-:S04]  /*00f0*/  SHF.R.S32.HI R0, RZ, 0x4, R0 ;  /* 0x00000004ff007819 */ /* 0x000fc80000011400 */
[----:B------:R-:W-:-:S04]  /*0100*/  LEA.HI R6, R0, R0, RZ, 0x3 ;  /* 0x0000000000067211 */ /* 0x000fc800078f18ff */
[----:B------:R-:W-:-:S05]  /*0110*/  LOP3.LUT R9, R6, 0xfffffff8, RZ, 0xc0, !PT ;  /* 0xfffffff806097812 */ /* 0x000fca00078ec0ff */
[----:B------:R-:W-:-:S04]  /*0120*/  IMAD.IADD R9, R0, 0x1, -R9 ;  /* 0x0000000100097824 */ /* 0x000fc800078e0a09 */
[----:B-1----:R-:W-:Y:S01]  /*0130*/  IMAD.WIDE R2, R9, 0x4, R2 ;  /* 0x0000000409027825 */ /* 0x002fe200078e0202 */
[----:B------:R-:W-:Y:S06]  /*0140*/  @P0 BRA `(.L_x_1) ;  /* 0x0000000000040947 */ /* 0x000fec0003800000 */
[----:B------:R1:W5:Y:S02]  /*0150*/  LDG.E.EL R7, desc[UR4][R2.64] ;  /* 0x0000000402077981 */ /* 0x000364000c2e1900 */
.L_x_1:
[----:B------:R-:W-:Y:S05]  /*0160*/  BSYNC B0 ;  /* 0x0000000000007941 */ /* 0x000fea0003800000 */
.L_x_0:
[----:B------:R-:W-:Y:S05]  /*0170*/  @P0 EXIT ;  /* 0x000000000000094d */ /* 0x000fea0003800000 */
[----:B-----5:R-:W-:Y:S01]  /*0180*/  STG.E desc[UR4][R4.64], R7 ;  /* 0x0000000704007986 */ /* 0x020fe2000c101904 */
[----:B------:R-:W-:Y:S05]  /*0190*/  EXIT ;  /* 0x000000000000794d */ /* 0x000fea0003800000 */
.L_x_2:
[----:B------:R-:W-:-:S00]  /*01a0*/  BRA `(.L_x_2) ;  /* 0xfffffffc00fc7947 */ /* 0x000fc0000383ffff */
[----:B------:R-:W-:-:S00]  /*01b0*/  NOP ;  /* 0x0000000000007918 */ /* 0x000fc00000000000 */
        /* <DEDUP_REMOVED lines=12> */
.L_x_3:


//--------------------- .nv.constant0.triton_poi_fused_deform_conv2d_2 --------------------------
	.section	.nv.constant0.triton_poi_fused_deform_conv2d_2,"a",@progbits
	.sectionflags	@""
	.align	4
.nv.constant0.triton_poi_fused_deform_conv2d_2:
	.zero		548
